//
// Generated by NVIDIA NVVM Compiler
//
// Compiler Build ID: CL-36424714
// Cuda compilation tools, release 13.0, V13.0.88
// Based on NVVM 20.0.0
//

.version 9.0
.target sm_100
.address_size 64

	// .globl	_Z11gpuConsumerP4TaskPiS1_
.extern .func  (.param .b32 func_retval0) vprintf
(
	.param .b64 vprintf_param_0,
	.param .b64 vprintf_param_1
)
;
.func  (.param .b64 func_retval0) __internal_accurate_pow
(
	.param .b64 __internal_accurate_pow_param_0
)
;
.global .align 1 .b8 $str[23] = {91, 103, 112, 117, 93, 32, 233, 152, 159, 229, 136, 151, 230, 152, 175, 231, 169, 186, 231, 154, 132, 10};
.global .align 1 .b8 $str$1[36] = {91, 103, 112, 117, 93, 32, 37, 100, 229, 164, 132, 231, 154, 132, 228, 187, 187, 229, 138, 161, 37, 100, 229, 164, 132, 231, 144, 134, 229, 174, 140, 230, 136, 144, 10};

.visible .entry _Z11gpuConsumerP4TaskPiS1_(
	.param .u64 .ptr .align 1 _Z11gpuConsumerP4TaskPiS1__param_0,
	.param .u64 .ptr .align 1 _Z11gpuConsumerP4TaskPiS1__param_1,
	.param .u64 .ptr .align 1 _Z11gpuConsumerP4TaskPiS1__param_2
)
{
	.local .align 8 .b8 	__local_depot0[8];
	.reg .b64 	%SP;
	.reg .b64 	%SPL;
	.reg .pred 	%p<16>;
	.reg .b16 	%rs<9>;
	.reg .b32 	%r<31>;
	.reg .b64 	%rd<22>;
	.reg .b64 	%fd<13>;

	mov.u64 	%SPL, __local_depot0;
	cvta.local.u64 	%SP, %SPL;
	ld.param.u64 	%rd6, [_Z11gpuConsumerP4TaskPiS1__param_0];
	ld.param.u64 	%rd7, [_Z11gpuConsumerP4TaskPiS1__param_1];
	ld.param.u64 	%rd8, [_Z11gpuConsumerP4TaskPiS1__param_2];
	cvta.to.global.u64 	%rd1, %rd7;
	cvta.to.global.u64 	%rd2, %rd8;
	mov.u32 	%r1, %tid.x;
	ld.global.u32 	%r11, [%rd2];
	setp.eq.s32 	%p1, %r11, 100;
	@%p1 bra 	$L__BB0_12;
	mov.f64 	%fd1, 0d4000000000000000;
	{
	.reg .b32 %temp; 
	mov.b64 	{%temp, %r2}, %fd1;
	}
	and.b32  	%r3, %r2, 2146435072;
	add.u64 	%rd9, %SP, 0;
	add.u64 	%rd3, %SPL, 0;
	cvta.to.global.u64 	%rd4, %rd6;
	mov.u64 	%rd10, $str;
	mul.wide.u32 	%rd15, %r1, 4;
$L__BB0_2:
	bar.sync 	0;
	ld.global.u32 	%r30, [%rd1];
	ld.global.u32 	%r12, [%rd1+4];
	setp.ne.s32 	%p2, %r30, %r12;
	@%p2 bra 	$L__BB0_7;
	mov.b16 	%rs8, 0;
	mov.u32 	%r28, %r30;
$L__BB0_4:
	setp.ne.s32 	%p3, %r1, 0;
	and.b16  	%rs4, %rs8, 255;
	setp.ne.s16 	%p4, %rs4, 0;
	or.pred  	%p5, %p3, %p4;
	mov.u32 	%r30, %r28;
	@%p5 bra 	$L__BB0_6;
	cvta.global.u64 	%rd11, %rd10;
	{ // callseq 0, 0
	.param .b64 param0;
	st.param.b64 	[param0], %rd11;
	.param .b64 param1;
	st.param.b64 	[param1], 0;
	.param .b32 retval0;
	call.uni (retval0), 
	vprintf, 
	(
	param0, 
	param1
	);
	ld.param.b32 	%r13, [retval0];
	} // callseq 0
	ld.global.u32 	%r30, [%rd1];
	ld.global.u32 	%r28, [%rd1+4];
	mov.b16 	%rs8, 1;
$L__BB0_6:
	setp.eq.s32 	%p6, %r30, %r28;
	@%p6 bra 	$L__BB0_4;
$L__BB0_7:
	mul.wide.s32 	%rd12, %r30, 40;
	add.s64 	%rd13, %rd4, %rd12;
	add.s64 	%rd5, %rd13, 4;
	ld.global.u32 	%r15, [%rd13+4];
	setp.ge.s32 	%p7, %r1, %r15;
	@%p7 bra 	$L__BB0_9;
	setp.lt.s32 	%p8, %r2, 0;
	setp.eq.s32 	%p9, %r3, 1062207488;
	ld.global.u64 	%rd14, [%rd5+4];
	add.s64 	%rd16, %rd14, %rd15;
	ld.u32 	%r16, [%rd16];
	cvt.rn.f64.s32 	%fd2, %r16;
	{
	.reg .b32 %temp; 
	mov.b64 	{%temp, %r17}, %fd2;
	}
	abs.f64 	%fd3, %fd2;
	{ // callseq 1, 0
	.param .b64 param0;
	st.param.f64 	[param0], %fd3;
	.param .b64 retval0;
	call.uni (retval0), 
	__internal_accurate_pow, 
	(
	param0
	);
	ld.param.f64 	%fd4, [retval0];
	} // callseq 1
	setp.lt.s32 	%p11, %r17, 0;
	neg.f64 	%fd6, %fd4;
	selp.f64 	%fd7, %fd6, %fd4, %p9;
	selp.f64 	%fd8, %fd7, %fd4, %p11;
	setp.eq.s32 	%p12, %r16, 0;
	selp.b32 	%r18, %r17, 0, %p9;
	or.b32  	%r19, %r18, 2146435072;
	selp.b32 	%r20, %r19, %r18, %p8;
	mov.b32 	%r21, 0;
	mov.b64 	%fd9, {%r21, %r20};
	selp.f64 	%fd10, %fd9, %fd8, %p12;
	setp.eq.s32 	%p13, %r16, 1;
	selp.f64 	%fd11, 0d3FF0000000000000, %fd10, %p13;
	sub.f64 	%fd12, %fd11, %fd2;
	cvt.rzi.s32.f64 	%r22, %fd12;
	ld.global.u64 	%rd17, [%rd5+12];
	add.s64 	%rd18, %rd17, %rd15;
	st.u32 	[%rd18], %r22;
$L__BB0_9:
	setp.ne.s32 	%p14, %r1, 0;
	bar.sync 	0;
	@%p14 bra 	$L__BB0_11;
	ld.global.u32 	%r23, [%rd5+-4];
	st.local.v2.u32 	[%rd3], {%r30, %r23};
	mov.u64 	%rd19, $str$1;
	cvta.global.u64 	%rd20, %rd19;
	{ // callseq 2, 0
	.param .b64 param0;
	st.param.b64 	[param0], %rd20;
	.param .b64 param1;
	st.param.b64 	[param1], %rd9;
	.param .b32 retval0;
	call.uni (retval0), 
	vprintf, 
	(
	param0, 
	param1
	);
	ld.param.b32 	%r24, [retval0];
	} // callseq 2
	mov.b16 	%rs6, 1;
	st.global.u8 	[%rd5+28], %rs6;
$L__BB0_11:
	ld.global.u32 	%r26, [%rd2];
	setp.ne.s32 	%p15, %r26, 100;
	@%p15 bra 	$L__BB0_2;
$L__BB0_12:
	ret;

}
.func  (.param .b64 func_retval0) __internal_accurate_pow(
	.param .b64 __internal_accurate_pow_param_0
)
{
	.reg .pred 	%p<8>;
	.reg .b32 	%r<49>;
	.reg .b32 	%f<3>;
	.reg .b64 	%fd<109>;

	ld.param.f64 	%fd10, [__internal_accurate_pow_param_0];
	{
	.reg .b32 %temp; 
	mov.b64 	{%temp, %r46}, %fd10;
	}
	{
	.reg .b32 %temp; 
	mov.b64 	{%r45, %temp}, %fd10;
	}
	shr.u32 	%r47, %r46, 20;
	setp.gt.u32 	%p1, %r46, 1048575;
	@%p1 bra 	$L__BB1_2;
	mul.f64 	%fd11, %fd10, 0d4350000000000000;
	{
	.reg .b32 %temp; 
	mov.b64 	{%temp, %r46}, %fd11;
	}
	{
	.reg .b32 %temp; 
	mov.b64 	{%r45, %temp}, %fd11;
	}
	shr.u32 	%r16, %r46, 20;
	add.s32 	%r47, %r16, -54;
$L__BB1_2:
	add.s32 	%r48, %r47, -1023;
	and.b32  	%r17, %r46, -2146435073;
	or.b32  	%r18, %r17, 1072693248;
	mov.b64 	%fd107, {%r45, %r18};
	setp.lt.u32 	%p2, %r18, 1073127583;
	@%p2 bra 	$L__BB1_4;
	{
	.reg .b32 %temp; 
	mov.b64 	{%r19, %temp}, %fd107;
	}
	{
	.reg .b32 %temp; 
	mov.b64 	{%temp, %r20}, %fd107;
	}
	add.s32 	%r21, %r20, -1048576;
	mov.b64 	%fd107, {%r19, %r21};
	add.s32 	%r48, %r47, -1022;
$L__BB1_4:
	add.f64 	%fd12, %fd107, 0dBFF0000000000000;
	add.f64 	%fd13, %fd107, 0d3FF0000000000000;
	rcp.approx.ftz.f64 	%fd14, %fd13;
	neg.f64 	%fd15, %fd13;
	fma.rn.f64 	%fd16, %fd15, %fd14, 0d3FF0000000000000;
	fma.rn.f64 	%fd17, %fd16, %fd16, %fd16;
	fma.rn.f64 	%fd18, %fd17, %fd14, %fd14;
	mul.f64 	%fd19, %fd12, %fd18;
	fma.rn.f64 	%fd20, %fd12, %fd18, %fd19;
	mul.f64 	%fd21, %fd20, %fd20;
	fma.rn.f64 	%fd22, %fd21, 0d3EB0F5FF7D2CAFE2, 0d3ED0F5D241AD3B5A;
	fma.rn.f64 	%fd23, %fd22, %fd21, 0d3EF3B20A75488A3F;
	fma.rn.f64 	%fd24, %fd23, %fd21, 0d3F1745CDE4FAECD5;
	fma.rn.f64 	%fd25, %fd24, %fd21, 0d3F3C71C7258A578B;
	fma.rn.f64 	%fd26, %fd25, %fd21, 0d3F6249249242B910;
	fma.rn.f64 	%fd27, %fd26, %fd21, 0d3F89999999999DFB;
	sub.f64 	%fd28, %fd12, %fd20;
	add.f64 	%fd29, %fd28, %fd28;
	neg.f64 	%fd30, %fd20;
	fma.rn.f64 	%fd31, %fd30, %fd12, %fd29;
	mul.f64 	%fd32, %fd18, %fd31;
	fma.rn.f64 	%fd33, %fd21, %fd27, 0d3FB5555555555555;
	mov.f64 	%fd34, 0d3FB5555555555555;
	sub.f64 	%fd35, %fd34, %fd33;
	fma.rn.f64 	%fd36, %fd21, %fd27, %fd35;
	add.f64 	%fd37, %fd36, 0dBC46A4CB00B9E7B0;
	add.f64 	%fd38, %fd33, %fd37;
	sub.f64 	%fd39, %fd33, %fd38;
	add.f64 	%fd40, %fd37, %fd39;
	mul.rn.f64 	%fd41, %fd20, %fd20;
	neg.f64 	%fd42, %fd41;
	fma.rn.f64 	%fd43, %fd20, %fd20, %fd42;
	{
	.reg .b32 %temp; 
	mov.b64 	{%r22, %temp}, %fd32;
	}
	{
	.reg .b32 %temp; 
	mov.b64 	{%temp, %r23}, %fd32;
	}
	add.s32 	%r24, %r23, 1048576;
	mov.b64 	%fd44, {%r22, %r24};
	fma.rn.f64 	%fd45, %fd20, %fd44, %fd43;
	mul.rn.f64 	%fd46, %fd41, %fd20;
	neg.f64 	%fd47, %fd46;
	fma.rn.f64 	%fd48, %fd41, %fd20, %fd47;
	fma.rn.f64 	%fd49, %fd41, %fd32, %fd48;
	fma.rn.f64 	%fd50, %fd45, %fd20, %fd49;
	mul.rn.f64 	%fd51, %fd38, %fd46;
	neg.f64 	%fd52, %fd51;
	fma.rn.f64 	%fd53, %fd38, %fd46, %fd52;
	fma.rn.f64 	%fd54, %fd38, %fd50, %fd53;
	fma.rn.f64 	%fd55, %fd40, %fd46, %fd54;
	add.f64 	%fd56, %fd51, %fd55;
	sub.f64 	%fd57, %fd51, %fd56;
	add.f64 	%fd58, %fd55, %fd57;
	add.f64 	%fd59, %fd20, %fd56;
	sub.f64 	%fd60, %fd20, %fd59;
	add.f64 	%fd61, %fd56, %fd60;
	add.f64 	%fd62, %fd58, %fd61;
	add.f64 	%fd63, %fd32, %fd62;
	add.f64 	%fd64, %fd59, %fd63;
	sub.f64 	%fd65, %fd59, %fd64;
	add.f64 	%fd66, %fd63, %fd65;
	xor.b32  	%r25, %r48, -2147483648;
	mov.b32 	%r26, 1127219200;
	mov.b64 	%fd67, {%r25, %r26};
	mov.b32 	%r27, -2147483648;
	mov.b64 	%fd68, {%r27, %r26};
	sub.f64 	%fd69, %fd67, %fd68;
	fma.rn.f64 	%fd70, %fd69, 0d3FE62E42FEFA39EF, %fd64;
	fma.rn.f64 	%fd71, %fd69, 0dBFE62E42FEFA39EF, %fd70;
	sub.f64 	%fd72, %fd71, %fd64;
	sub.f64 	%fd73, %fd66, %fd72;
	fma.rn.f64 	%fd74, %fd69, 0d3C7ABC9E3B39803F, %fd73;
	add.f64 	%fd75, %fd70, %fd74;
	sub.f64 	%fd76, %fd70, %fd75;
	add.f64 	%fd77, %fd74, %fd76;
	mov.f64 	%fd78, 0d4000000000000000;
	{
	.reg .b32 %temp; 
	mov.b64 	{%temp, %r28}, %fd78;
	}
	{
	.reg .b32 %temp; 
	mov.b64 	{%r29, %temp}, %fd78;
	}
	shl.b32 	%r30, %r28, 1;
	setp.gt.u32 	%p3, %r30, -33554433;
	and.b32  	%r31, %r28, -15728641;
	selp.b32 	%r32, %r31, %r28, %p3;
	mov.b64 	%fd79, {%r29, %r32};
	mul.rn.f64 	%fd80, %fd75, %fd79;
	neg.f64 	%fd81, %fd80;
	fma.rn.f64 	%fd82, %fd75, %fd79, %fd81;
	fma.rn.f64 	%fd83, %fd77, %fd79, %fd82;
	add.f64 	%fd4, %fd80, %fd83;
	sub.f64 	%fd84, %fd80, %fd4;
	add.f64 	%fd5, %fd83, %fd84;
	fma.rn.f64 	%fd85, %fd4, 0d3FF71547652B82FE, 0d4338000000000000;
	{
	.reg .b32 %temp; 
	mov.b64 	{%r13, %temp}, %fd85;
	}
	mov.f64 	%fd86, 0dC338000000000000;
	add.rn.f64 	%fd87, %fd85, %fd86;
	fma.rn.f64 	%fd88, %fd87, 0dBFE62E42FEFA39EF, %fd4;
	fma.rn.f64 	%fd89, %fd87, 0dBC7ABC9E3B39803F, %fd88;
	fma.rn.f64 	%fd90, %fd89, 0d3E5ADE1569CE2BDF, 0d3E928AF3FCA213EA;
	fma.rn.f64 	%fd91, %fd90, %fd89, 0d3EC71DEE62401315;
	fma.rn.f64 	%fd92, %fd91, %fd89, 0d3EFA01997C89EB71;
	fma.rn.f64 	%fd93, %fd92, %fd89, 0d3F2A01A014761F65;
	fma.rn.f64 	%fd94, %fd93, %fd89, 0d3F56C16C1852B7AF;
	fma.rn.f64 	%fd95, %fd94, %fd89, 0d3F81111111122322;
	fma.rn.f64 	%fd96, %fd95, %fd89, 0d3FA55555555502A1;
	fma.rn.f64 	%fd97, %fd96, %fd89, 0d3FC5555555555511;
	fma.rn.f64 	%fd98, %fd97, %fd89, 0d3FE000000000000B;
	fma.rn.f64 	%fd99, %fd98, %fd89, 0d3FF0000000000000;
	fma.rn.f64 	%fd100, %fd99, %fd89, 0d3FF0000000000000;
	{
	.reg .b32 %temp; 
	mov.b64 	{%r14, %temp}, %fd100;
	}
	{
	.reg .b32 %temp; 
	mov.b64 	{%temp, %r15}, %fd100;
	}
	shl.b32 	%r33, %r13, 20;
	add.s32 	%r34, %r33, %r15;
	mov.b64 	%fd108, {%r14, %r34};
	{
	.reg .b32 %temp; 
	mov.b64 	{%temp, %r35}, %fd4;
	}
	mov.b32 	%f2, %r35;
	abs.f32 	%f1, %f2;
	setp.lt.f32 	%p4, %f1, 0f4086232B;
	@%p4 bra 	$L__BB1_7;
	setp.lt.f64 	%p5, %fd4, 0d0000000000000000;
	add.f64 	%fd101, %fd4, 0d7FF0000000000000;
	selp.f64 	%fd108, 0d0000000000000000, %fd101, %p5;
	setp.geu.f32 	%p6, %f1, 0f40874800;
	@%p6 bra 	$L__BB1_7;
	shr.u32 	%r36, %r13, 31;
	add.s32 	%r37, %r13, %r36;
	shr.s32 	%r38, %r37, 1;
	shl.b32 	%r39, %r38, 20;
	add.s32 	%r40, %r15, %r39;
	mov.b64 	%fd102, {%r14, %r40};
	sub.s32 	%r41, %r13, %r38;
	shl.b32 	%r42, %r41, 20;
	add.s32 	%r43, %r42, 1072693248;
	mov.b32 	%r44, 0;
	mov.b64 	%fd103, {%r44, %r43};
	mul.f64 	%fd108, %fd103, %fd102;
$L__BB1_7:
	abs.f64 	%fd104, %fd108;
	setp.eq.f64 	%p7, %fd104, 0d7FF0000000000000;
	fma.rn.f64 	%fd105, %fd108, %fd5, %fd108;
	selp.f64 	%fd106, %fd108, %fd105, %p7;
	st.param.f64 	[func_retval0], %fd106;
	ret;

}


// ===== COMPILED SASS (sm_100) =====

	.target	sm_100

	.elftype	@"ET_EXEC"


//--------------------- .note.nv.tkinfo           --------------------------
	.section	.note.nv.tkinfo,"",@"SHT_NOTE"
	.sectionflags	@"SHF_NOTE_NV_TKINFO"
	.tkinfo
        /*0018*/ 	.word	0x00000002
        /*0030*/ 	.string	""
        /*0030*/ 	.string	"ptxas"
        /*0030*/ 	.string	"Cuda compilation tools, release 13.0, V13.0.88"
        /*0030*/ 	.string	"Build cuda_13.0.r13.0/compiler.36424714_0"
        /*0030*/ 	.string	"-arch sm_100 -m 64 "



//--------------------- .note.nv.cuinfo           --------------------------
	.section	.note.nv.cuinfo,"",@"SHT_NOTE"
	.sectionflags	@"SHF_NOTE_NV_CUINFO"
        /*0018*/ 	.short	0x0002
        /*001a*/ 	.short	0x0064
        /*001c*/ 	.short	0x0082
	.zero		2


//--------------------- .nv.info                  --------------------------
	.section	.nv.info,"",@"SHT_CUDA_INFO"
	.align	4


	//----- nvinfo : EIATTR_REGCOUNT
	.align		4
        /*0000*/ 	.byte	0x04, 0x2f
        /*0002*/ 	.short	(.L_3 - .L_2)
	.align		4
.L_2:
        /*0004*/ 	.word	index@(_Z11gpuConsumerP4TaskPiS1_)
        /*0008*/ 	.word	0x0000001e


	//----- nvinfo : EIATTR_FRAME_SIZE
	.align		4
.L_3:
        /*000c*/ 	.byte	0x04, 0x11
        /*000e*/ 	.short	(.L_5 - .L_4)
	.align		4
.L_4:
        /*0010*/ 	.word	index@($_Z11gpuConsumerP4TaskPiS1_$__internal_accurate_pow)
        /*0014*/ 	.word	0x00000008


	//----- nvinfo : EIATTR_FRAME_SIZE
	.align		4
.L_5:
        /*0018*/ 	.byte	0x04, 0x11
        /*001a*/ 	.short	(.L_7 - .L_6)
	.align		4
.L_6:
        /*001c*/ 	.word	index@(_Z11gpuConsumerP4TaskPiS1_)
        /*0020*/ 	.word	0x00000008


	//----- nvinfo : EIATTR_MIN_STACK_SIZE
	.align		4
.L_7:
        /*0024*/ 	.byte	0x04, 0x12
        /*0026*/ 	.short	(.L_9 - .L_8)
	.align		4
.L_8:
        /*0028*/ 	.word	index@(_Z11gpuConsumerP4TaskPiS1_)
        /*002c*/ 	.word	0x00000008
.L_9:


//--------------------- .nv.compat                --------------------------
	.section	.nv.compat,"",@"SHT_CUDA_COMPAT_INFO"
	.align	4
        /*0000*/ 	.byte	0x02, 0x09, 0x00, 0x00, 0x02, 0x02, 0x01, 0x00, 0x02, 0x05, 0x05, 0x00, 0x03, 0x07, 0x01, 0x01
        /*0010*/ 	.byte	0x02, 0x03, 0x00, 0x00, 0x02, 0x06, 0x01, 0x00, 0x04, 0x0b, 0x08, 0x00, 0x01, 0x00, 0x00, 0x00
        /*0020*/ 	.byte	0x00, 0x00, 0x00, 0x00


//--------------------- .nv.info._Z11gpuConsumerP4TaskPiS1_ --------------------------
	.section	.nv.info._Z11gpuConsumerP4TaskPiS1_,"",@"SHT_CUDA_INFO"
	.sectionflags	@""
	.align	4


	//----- nvinfo : EIATTR_CUDA_API_VERSION
	.align		4
        /*0000*/ 	.byte	0x04, 0x37
        /*0002*/ 	.short	(.L_11 - .L_10)
.L_10:
        /*0004*/ 	.word	0x00000082


	//----- nvinfo : EIATTR_KPARAM_INFO
	.align		4
.L_11:
        /*0008*/ 	.byte	0x04, 0x17
        /*000a*/ 	.short	(.L_13 - .L_12)
.L_12:
        /*000c*/ 	.word	0x00000000
        /*0010*/ 	.short	0x0002
        /*0012*/ 	.short	0x0010
        /*0014*/ 	.byte	0x00, 0xf5, 0x21, 0x00


	//----- nvinfo : EIATTR_KPARAM_INFO
	.align		4
.L_13:
        /*0018*/ 	.byte	0x04, 0x17
        /*001a*/ 	.short	(.L_15 - .L_14)
.L_14:
        /*001c*/ 	.word	0x00000000
        /*0020*/ 	.short	0x0001
        /*0022*/ 	.short	0x0008
        /*0024*/ 	.byte	0x00, 0xf5, 0x21, 0x00


	//----- nvinfo : EIATTR_KPARAM_INFO
	.align		4
.L_15:
        /*0028*/ 	.byte	0x04, 0x17
        /*002a*/ 	.short	(.L_17 - .L_16)
.L_16:
        /*002c*/ 	.word	0x00000000
        /*0030*/ 	.short	0x0000
        /*0032*/ 	.short	0x0000
        /*0034*/ 	.byte	0x00, 0xf5, 0x21, 0x00


	//----- nvinfo : EIATTR_SPARSE_MMA_MASK
	.align		4
.L_17:
        /*0038*/ 	.byte	0x03, 0x50
        /*003a*/ 	.short	0x0000


	//----- nvinfo : EIATTR_MAXREG_COUNT
	.align		4
        /*003c*/ 	.byte	0x03, 0x1b
        /*003e*/ 	.short	0x00ff


	//----- nvinfo : EIATTR_NUM_BARRIERS
	.align		4
        /*0040*/ 	.byte	0x02, 0x4c
        /*0042*/ 	.byte	0x01
	.zero		1


	//----- nvinfo : EIATTR_EXTERNS
	.align		4
        /*0044*/ 	.byte	0x04, 0x0f
        /*0046*/ 	.short	(.L_19 - .L_18)


	//   ....[0]....
	.align		4
.L_18:
        /*0048*/ 	.word	index@(vprintf)


	//----- nvinfo : EIATTR_MERCURY_ISA_VERSION
	.align		4
.L_19:
        /*004c*/ 	.byte	0x03, 0x5f
        /*004e*/ 	.short	0x0101


	//----- nvinfo : EIATTR_VRC_CTA_INIT_COUNT
	.align		4
        /*0050*/ 	.byte	0x02, 0x4a
	.zero		1
	.zero		1


	//----- nvinfo : EIATTR_SYSCALL_OFFSETS
	.align		4
        /*0054*/ 	.byte	0x04, 0x46
        /*0056*/ 	.short	(.L_21 - .L_20)


	//   ....[0]....
.L_20:
        /*0058*/ 	.word	0x00000220


	//   ....[1]....
        /*005c*/ 	.word	0x00000520


	//----- nvinfo : EIATTR_EXIT_INSTR_OFFSETS
	.align		4
.L_21:
        /*0060*/ 	.byte	0x04, 0x1c
        /*0062*/ 	.short	(.L_23 - .L_22)


	//   ....[0]....
.L_22:
        /*0064*/ 	.word	0x00000080


	//   ....[1]....
        /*0068*/ 	.word	0x000005a0


	//----- nvinfo : EIATTR_CRS_STACK_SIZE
	.align		4
.L_23:
        /*006c*/ 	.byte	0x04, 0x1e
        /*006e*/ 	.short	(.L_25 - .L_24)
.L_24:
        /*0070*/ 	.word	0x00000000


	//----- nvinfo : EIATTR_CBANK_PARAM_SIZE
	.align		4
.L_25:
        /*0074*/ 	.byte	0x03, 0x19
        /*0076*/ 	.short	0x0018


	//----- nvinfo : EIATTR_PARAM_CBANK
	.align		4
        /*0078*/ 	.byte	0x04, 0x0a
        /*007a*/ 	.short	(.L_27 - .L_26)
	.align		4
.L_26:
        /*007c*/ 	.word	index@(.nv.constant0._Z11gpuConsumerP4TaskPiS1_)
        /*0080*/ 	.short	0x0380
        /*0082*/ 	.short	0x0018


	//----- nvinfo : EIATTR_SW_WAR
	.align		4
.L_27:
        /*0084*/ 	.byte	0x04, 0x36
        /*0086*/ 	.short	(.L_29 - .L_28)
.L_28:
        /*0088*/ 	.word	0x00000008
.L_29:


//--------------------- .nv.callgraph             --------------------------
	.section	.nv.callgraph,"",@"SHT_CUDA_CALLGRAPH"
	.align	4
	.sectionentsize	8
	.align		4
        /*0000*/ 	.word	0x00000000
	.align		4
        /*0004*/ 	.word	0xffffffff
	.align		4
        /*0008*/ 	.word	index@(_Z11gpuConsumerP4TaskPiS1_)
	.align		4
        /*000c*/ 	.word	index@(vprintf)
	.align		4
        /*0010*/ 	.word	0x00000000
	.align		4
        /*0014*/ 	.word	0xfffffffe
	.align		4
        /*0018*/ 	.word	0x00000000
	.align		4
        /*001c*/ 	.word	0xfffffffd
	.align		4
        /*0020*/ 	.word	0x00000000
	.align		4
        /*0024*/ 	.word	0xfffffffc


//--------------------- .nv.constant4             --------------------------
	.section	.nv.constant4,"a",@progbits
	.align	8
	.align		8
.nv.constant4:
        /*0000*/ 	.dword	vprintf
	.align		8
        /*0008*/ 	.dword	$str
	.align		8
        /*0010*/ 	.dword	$str$1


//--------------------- .text._Z11gpuConsumerP4TaskPiS1_ --------------------------
	.section	.text._Z11gpuConsumerP4TaskPiS1_,"ax",@progbits
	.align	128
        .global         _Z11gpuConsumerP4TaskPiS1_
        .type           _Z11gpuConsumerP4TaskPiS1_,@function
        .size           _Z11gpuConsumerP4TaskPiS1_,(.L_x_13 - _Z11gpuConsumerP4TaskPiS1_)
        .other          _Z11gpuConsumerP4TaskPiS1_,@"STO_CUDA_ENTRY STV_DEFAULT"
_Z11gpuConsumerP4TaskPiS1_:
.text._Z11gpuConsumerP4TaskPiS1_:
[----:B------:R-:W0:Y:S08]  /*0000*/  LDC R1, c[0x0][0x37c] ;  /* 0x0000df00ff017b82 */ /* 0x000e300000000800 */
[----:B------:R-:W1:Y:S01]  /*0010*/  LDC.64 R4, c[0x0][0x390] ;  /* 0x0000e400ff047b82 */ /* 0x000e620000000a00 */
[----:B------:R-:W1:Y:S01]  /*0020*/  LDCU.64 UR36, c[0x0][0x358] ;  /* 0x00006b00ff2477ac */ /* 0x000e620008000a00 */
[----:B0-----:R-:W-:Y:S01]  /*0030*/  VIADD R1, R1, 0xfffffff8 ;  /* 0xfffffff801017836 */ /* 0x001fe20000000000 */
[----:B-1----:R-:W2:Y:S01]  /*0040*/  LDG.E R4, desc[UR36][R4.64] ;  /* 0x0000002404047981 */ /* 0x002ea2000c1e1900 */
[----:B------:R-:W0:Y:S03]  /*0050*/  LDCU UR4, c[0x0][0x2f8] ;  /* 0x00005f00ff0477ac */ /* 0x000e260008000800 */
[----:B0-----:R-:W-:-:S02]  /*0060*/  IADD3 R2, P1, PT, R1, UR4, RZ ;  /* 0x0000000401027c10 */ /* 0x001fc4000ff3e0ff */
[----:B--2---:R-:W-:-:S13]  /*0070*/  ISETP.NE.AND P0, PT, R4, 0x64, PT ;  /* 0x000000640400780c */ /* 0x004fda0003f05270 */
[----:B------:R-:W-:Y:S05]  /*0080*/  @!P0 EXIT ;  /* 0x000000000000894d */ /* 0x000fea0003800000 */
[----:B------:R-:W0:Y:S01]  /*0090*/  S2R R19, SR_TID.X ;  /* 0x0000000000137919 */ /* 0x000e220000002100 */
[----:B------:R-:W1:Y:S02]  /*00a0*/  LDCU UR4, c[0x0][0x2fc] ;  /* 0x00005f80ff0477ac */ /* 0x000e640008000800 */
[----:B-1----:R-:W-:-:S07]  /*00b0*/  IMAD.X R18, RZ, RZ, UR4, P1 ;  /* 0x00000004ff127e24 */ /* 0x002fce00088e06ff */
.L_x_10:
[----:B------:R-:W-:Y:S05]  /*00c0*/  WARPSYNC.ALL ;  /* 0x0000000000007948 */ /* 0x000fea0003800000 */
[----:B-1----:R-:W1:Y:S08]  /*00d0*/  LDC.64 R4, c[0x0][0x388] ;  /* 0x0000e200ff047b82 */ /* 0x002e700000000a00 */
[----:B------:R-:W-:Y:S06]  /*00e0*/  BAR.SYNC.DEFER_BLOCKING 0x0 ;  /* 0x0000000000007b1d */ /* 0x000fec0000010000 */
[----:B-1----:R-:W2:Y:S04]  /*00f0*/  LDG.E R3, desc[UR36][R4.64+0x4] ;  /* 0x0000042404037981 */ /* 0x002ea8000c1e1900 */
[----:B------:R-:W2:Y:S02]  /*0100*/  LDG.E R8, desc[UR36][R4.64] ;  /* 0x0000002404087981 */ /* 0x000ea4000c1e1900 */
[----:B--2---:R-:W-:-:S13]  /*0110*/  ISETP.NE.AND P0, PT, R8, R3, PT ;  /* 0x000000030800720c */ /* 0x004fda0003f05270 */
[----:B------:R-:W-:Y:S05]  /*0120*/  @P0 BRA `(.L_x_0) ;  /* 0x0000000000600947 */ /* 0x000fea0003800000 */
[----:B------:R-:W-:Y:S01]  /*0130*/  BSSY.RECONVERGENT B7, `(.L_x_0) ;  /* 0x0000017000077945 */ /* 0x000fe20003800200 */
[----:B------:R-:W-:Y:S01]  /*0140*/  IMAD.MOV.U32 R3, RZ, RZ, R8 ;  /* 0x000000ffff037224 */ /* 0x000fe200078e0008 */
[----:B------:R-:W-:-:S07]  /*0150*/  PRMT R0, RZ, 0x7610, R0 ;  /* 0x00007610ff007816 */ /* 0x000fce0000000000 */
.L_x_4:
[----:B------:R-:W-:Y:S01]  /*0160*/  LOP3.LUT P0, RZ, R0, 0xff, RZ, 0xc0, !PT ;  /* 0x000000ff00ff7812 */ /* 0x000fe2000780c0ff */
[----:B------:R-:W-:Y:S01]  /*0170*/  BSSY.RECONVERGENT B6, `(.L_x_1) ;  /* 0x0000010000067945 */ /* 0x000fe20003800200 */
[----:B------:R-:W-:Y:S02]  /*0180*/  IMAD.MOV.U32 R8, RZ, RZ, R3 ;  /* 0x000000ffff087224 */ /* 0x000fe400078e0003 */
[----:B0-----:R-:W-:-:S13]  /*0190*/  ISETP.NE.OR P0, PT, R19, RZ, P0 ;  /* 0x000000ff1300720c */ /* 0x001fda0000705670 */
[----:B------:R-:W-:Y:S05]  /*01a0*/  @P0 BRA `(.L_x_2) ;  /* 0x0000000000300947 */ /* 0x000fea0003800000 */
[----:B------:R-:W-:Y:S01]  /*01b0*/  MOV R0, 0x0 ;  /* 0x0000000000007802 */ /* 0x000fe20000000f00 */
[----:B------:R-:W0:Y:S01]  /*01c0*/  LDCU.64 UR4, c[0x4][0x8] ;  /* 0x01000100ff0477ac */ /* 0x000e220008000a00 */
[----:B------:R-:W-:Y:S02]  /*01d0*/  CS2R R6, SRZ ;  /* 0x0000000000067805 */ /* 0x000fe4000001ff00 */
[----:B------:R1:W2:Y:S01]  /*01e0*/  LDC.64 R8, c[0x4][R0] ;  /* 0x0100000000087b82 */ /* 0x0002a20000000a00 */
[----:B0-----:R-:W-:Y:S02]  /*01f0*/  IMAD.U32 R4, RZ, RZ, UR4 ;  /* 0x00000004ff047e24 */ /* 0x001fe4000f8e00ff */
[----:B-1----:R-:W-:-:S07]  /*0200*/  IMAD.U32 R5, RZ, RZ, UR5 ;  /* 0x00000005ff057e24 */ /* 0x002fce000f8e00ff */
[----:B------:R-:W-:-:S07]  /*0210*/  LEPC R20, `(.L_x_3) ;  /* 0x000000001014794e */ /* 0x000fce0000000000 */
[----:B--2---:R-:W-:Y:S05]  /*0220*/  CALL.ABS.NOINC R8 ;  /* 0x0000000008007343 */ /* 0x004fea0003c00000 */
.L_x_3:
[----:B------:R-:W0:Y:S02]  /*0230*/  LDC.64 R4, c[0x0][0x388] ;  /* 0x0000e200ff047b82 */ /* 0x000e240000000a00 */
[----:B0-----:R0:W5:Y:S04]  /*0240*/  LDG.E R3, desc[UR36][R4.64+0x4] ;  /* 0x0000042404037981 */ /* 0x001168000c1e1900 */
[----:B------:R0:W5:Y:S01]  /*0250*/  LDG.E R8, desc[UR36][R4.64] ;  /* 0x0000002404087981 */ /* 0x000162000c1e1900 */
[----:B------:R-:W-:-:S07]  /*0260*/  IMAD.MOV.U32 R0, RZ, RZ, 0x1 ;  /* 0x00000001ff007424 */ /* 0x000fce00078e00ff */
.L_x_2:
[----:B------:R-:W-:Y:S05]  /*0270*/  BSYNC.RECONVERGENT B6 ;  /* 0x0000000000067941 */ /* 0x000fea0003800200 */
.L_x_1:
[----:B-----5:R-:W-:-:S13]  /*0280*/  ISETP.NE.AND P0, PT, R8, R3, PT ;  /* 0x000000030800720c */ /* 0x020fda0003f05270 */
[----:B------:R-:W-:Y:S05]  /*0290*/  @!P0 BRA `(.L_x_4) ;  /* 0xfffffffc00b08947 */ /* 0x000fea000383ffff */
[----:B------:R-:W-:Y:S05]  /*02a0*/  BSYNC.RECONVERGENT B7 ;  /* 0x0000000000077941 */ /* 0x000fea0003800200 */
.L_x_0:
[----:B------:R-:W1:Y:S02]  /*02b0*/  LDC.64 R16, c[0x0][0x380] ;  /* 0x0000e000ff107b82 */ /* 0x000e640000000a00 */
[----:B-1----:R-:W-:-:S05]  /*02c0*/  IMAD.WIDE R16, R8, 0x28, R16 ;  /* 0x0000002808107825 */ /* 0x002fca00078e0210 */
[----:B------:R-:W0:Y:S02]  /*02d0*/  LDG.E R0, desc[UR36][R16.64+0x4] ;  /* 0x0000042410007981 */ /* 0x000e24000c1e1900 */
[----:B0-----:R-:W-:-:S13]  /*02e0*/  ISETP.GE.AND P0, PT, R19, R0, PT ;  /* 0x000000001300720c */ /* 0x001fda0003f06270 */
[----:B------:R-:W-:Y:S05]  /*02f0*/  @P0 BRA `(.L_x_5) ;  /* 0x00000000004c0947 */ /* 0x000fea0003800000 */
[----:B------:R-:W2:Y:S02]  /*0300*/  LDG.E.64 R4, desc[UR36][R16.64+0x8] ;  /* 0x0000082410047981 */ /* 0x000ea4000c1e1b00 */
[----:B--2---:R-:W-:-:S05]  /*0310*/  IMAD.WIDE.U32 R6, R19, 0x4, R4 ;  /* 0x0000000413067825 */ /* 0x004fca00078e0004 */
[----:B------:R-:W2:Y:S01]  /*0320*/  LD.E R3, desc[UR36][R6.64] ;  /* 0x0000002406037980 */ /* 0x000ea2000c101900 */
[----:B------:R-:W-:Y:S01]  /*0330*/  BSSY.RECONVERGENT B0, `(.L_x_6) ;  /* 0x0000004000007945 */ /* 0x000fe20003800200 */
[----:B------:R-:W-:Y:S01]  /*0340*/  MOV R0, 0x370 ;  /* 0x0000037000007802 */ /* 0x000fe20000000f00 */
[----:B--2---:R0:W1:Y:S06]  /*0350*/  I2F.F64 R4, R3 ;  /* 0x0000000300047312 */ /* 0x00406c0000201c00 */
[----:B01----:R-:W-:Y:S05]  /*0360*/  CALL.REL.NOINC `($_Z11gpuConsumerP4TaskPiS1_$__internal_accurate_pow) ;  /* 0x0000000000907944 */ /* 0x003fea0003c00000 */
[----:B------:R-:W-:Y:S05]  /*0370*/  BSYNC.RECONVERGENT B0 ;  /* 0x0000000000007941 */ /* 0x000fea0003800200 */
.L_x_6:
[----:B------:R-:W2:Y:S01]  /*0380*/  LDG.E.64 R6, desc[UR36][R16.64+0x10] ;  /* 0x0000102410067981 */ /* 0x000ea2000c1e1b00 */
[C---:B------:R-:W-:Y:S02]  /*0390*/  ISETP.NE.AND P0, PT, R3.reuse, RZ, PT ;  /* 0x000000ff0300720c */ /* 0x040fe40003f05270 */
[----:B------:R-:W-:Y:S02]  /*03a0*/  ISETP.NE.AND P1, PT, R3, 0x1, PT ;  /* 0x000000010300780c */ /* 0x000fe40003f25270 */
[----:B------:R-:W-:Y:S02]  /*03b0*/  FSEL R9, R9, RZ, P0 ;  /* 0x000000ff09097208 */ /* 0x000fe40000000000 */
[----:B------:R-:W-:Y:S02]  /*03c0*/  FSEL R14, R14, RZ, P0 ;  /* 0x000000ff0e0e7208 */ /* 0x000fe40000000000 */
[----:B------:R-:W-:Y:S02]  /*03d0*/  FSEL R10, R9, RZ, P1 ;  /* 0x000000ff090a7208 */ /* 0x000fe40000800000 */
[----:B------:R-:W-:-:S06]  /*03e0*/  FSEL R11, R14, 1.875, P1 ;  /* 0x3ff000000e0b7808 */ /* 0x000fcc0000800000 */
[----:B------:R-:W-:-:S10]  /*03f0*/  DADD R4, -R4, R10 ;  /* 0x0000000004047229 */ /* 0x000fd4000000010a */
[----:B------:R-:W0:Y:S01]  /*0400*/  F2I.F64.TRUNC R5, R4 ;  /* 0x0000000400057311 */ /* 0x000e22000030d100 */
[----:B--2---:R-:W-:-:S05]  /*0410*/  IMAD.WIDE.U32 R6, R19, 0x4, R6 ;  /* 0x0000000413067825 */ /* 0x004fca00078e0006 */
[----:B0-----:R0:W-:Y:S02]  /*0420*/  ST.E desc[UR36][R6.64], R5 ;  /* 0x0000000506007985 */ /* 0x0011e4000c101924 */
.L_x_5:
[----:B------:R-:W-:Y:S01]  /*0430*/  ISETP.NE.AND P0, PT, R19, RZ, PT ;  /* 0x000000ff1300720c */ /* 0x000fe20003f05270 */
[----:B------:R-:W-:Y:S05]  /*0440*/  WARPSYNC.ALL ;  /* 0x0000000000007948 */ /* 0x000fea0003800000 */
[----:B------:R-:W-:Y:S06]  /*0450*/  BAR.SYNC.DEFER_BLOCKING 0x0 ;  /* 0x0000000000007b1d */ /* 0x000fec0000010000 */
[----:B------:R-:W-:Y:S04]  /*0460*/  BSSY.RECONVERGENT B6, `(.L_x_7) ;  /* 0x000000f000067945 */ /* 0x000fe80003800200 */
[----:B------:R-:W-:Y:S05]  /*0470*/  @P0 BRA `(.L_x_8) ;  /* 0x0000000000340947 */ /* 0x000fea0003800000 */
[----:B------:R-:W2:Y:S01]  /*0480*/  LDG.E R9, desc[UR36][R16.64] ;  /* 0x0000002410097981 */ /* 0x000ea2000c1e1900 */
[----:B------:R-:W-:Y:S01]  /*0490*/  MOV R0, 0x0 ;  /* 0x0000000000007802 */ /* 0x000fe20000000f00 */
[----:B------:R-:W1:Y:S01]  /*04a0*/  LDCU.64 UR4, c[0x4][0x10] ;  /* 0x01000200ff0477ac */ /* 0x000e620008000a00 */
[----:B0-----:R-:W-:Y:S02]  /*04b0*/  IMAD.MOV.U32 R6, RZ, RZ, R2 ;  /* 0x000000ffff067224 */ /* 0x001fe400078e0002 */
[----:B------:R0:W3:Y:S01]  /*04c0*/  LDC.64 R10, c[0x4][R0] ;  /* 0x01000000000a7b82 */ /* 0x0000e20000000a00 */
[----:B------:R-:W-:Y:S02]  /*04d0*/  IMAD.MOV.U32 R7, RZ, RZ, R18 ;  /* 0x000000ffff077224 */ /* 0x000fe400078e0012 */
[----:B-1----:R-:W-:Y:S02]  /*04e0*/  IMAD.U32 R4, RZ, RZ, UR4 ;  /* 0x00000004ff047e24 */ /* 0x002fe4000f8e00ff */
[----:B------:R-:W-:Y:S01]  /*04f0*/  IMAD.U32 R5, RZ, RZ, UR5 ;  /* 0x00000005ff057e24 */ /* 0x000fe2000f8e00ff */
[----:B--23--:R0:W-:Y:S06]  /*0500*/  STL.64 [R1], R8 ;  /* 0x0000000801007387 */ /* 0x00c1ec0000100a00 */
[----:B------:R-:W-:-:S07]  /*0510*/  LEPC R20, `(.L_x_9) ;  /* 0x000000001014794e */ /* 0x000fce0000000000 */
[----:B0-----:R-:W-:Y:S05]  /*0520*/  CALL.ABS.NOINC R10 ;  /* 0x000000000a007343 */ /* 0x001fea0003c00000 */
.L_x_9:
[----:B------:R-:W-:-:S05]  /*0530*/  IMAD.MOV.U32 R8, RZ, RZ, 0x1 ;  /* 0x00000001ff087424 */ /* 0x000fca00078e00ff */
[----:B------:R1:W-:Y:S02]  /*0540*/  STG.E.U8 desc[UR36][R16.64+0x20], R8 ;  /* 0x0000200810007986 */ /* 0x0003e4000c101124 */
.L_x_8:
[----:B------:R-:W-:Y:S05]  /*0550*/  BSYNC.RECONVERGENT B6 ;  /* 0x0000000000067941 */ /* 0x000fea0003800200 */
.L_x_7:
[----:B0-----:R-:W0:Y:S02]  /*0560*/  LDC.64 R4, c[0x0][0x390] ;  /* 0x0000e400ff047b82 */ /* 0x001e240000000a00 */
[----:B0-----:R-:W2:Y:S02]  /*0570*/  LDG.E R4, desc[UR36][R4.64] ;  /* 0x0000002404047981 */ /* 0x001ea4000c1e1900 */
[----:B--2---:R-:W-:-:S13]  /*0580*/  ISETP.NE.AND P0, PT, R4, 0x64, PT ;  /* 0x000000640400780c */ /* 0x004fda0003f05270 */
[----:B------:R-:W-:Y:S05]  /*0590*/  @P0 BRA `(.L_x_10) ;  /* 0xfffffff800c80947 */ /* 0x000fea000383ffff */
[----:B------:R-:W-:Y:S05]  /*05a0*/  EXIT ;  /* 0x000000000000794d */ /* 0x000fea0003800000 */
        .type           $_Z11gpuConsumerP4TaskPiS1_$__internal_accurate_pow,@function
        .size           $_Z11gpuConsumerP4TaskPiS1_$__internal_accurate_pow,(.L_x_13 - $_Z11gpuConsumerP4TaskPiS1_$__internal_accurate_pow)
$_Z11gpuConsumerP4TaskPiS1_$__internal_accurate_pow:
[----:B------:R-:W-:Y:S01]  /*05b0*/  DADD R22, -RZ, |R4| ;  /* 0x00000000ff167229 */ /* 0x000fe20000000504 */
[----:B------:R-:W-:Y:S01]  /*05c0*/  MOV R14, RZ ;  /* 0x000000ff000e7202 */ /* 0x000fe20000000f00 */
[----:B------:R-:W-:Y:S01]  /*05d0*/  IMAD.MOV.U32 R12, RZ, RZ, 0x41ad3b5a ;  /* 0x41ad3b5aff0c7424 */ /* 0x000fe200078e00ff */
[----:B------:R-:W-:Y:S01]  /*05e0*/  UMOV UR4, 0x7d2cafe2 ;  /* 0x7d2cafe200047882 */ /* 0x000fe20000000000 */
[----:B------:R-:W-:Y:S01]  /*05f0*/  IMAD.MOV.U32 R13, RZ, RZ, 0x3ed0f5d2 ;  /* 0x3ed0f5d2ff0d7424 */ /* 0x000fe200078e00ff */
[----:B------:R-:W-:Y:S01]  /*0600*/  UMOV UR5, 0x3eb0f5ff ;  /* 0x3eb0f5ff00057882 */ /* 0x000fe20000000000 */
[----:B------:R-:W-:Y:S01]  /*0610*/  UMOV UR6, 0x3b39803f ;  /* 0x3b39803f00067882 */ /* 0x000fe20000000000 */
[----:B------:R-:W-:-:S03]  /*0620*/  UMOV UR7, 0x3c7abc9e ;  /* 0x3c7abc9e00077882 */ /* 0x000fc60000000000 */
[----:B------:R-:W-:Y:S01]  /*0630*/  ISETP.GT.U32.AND P0, PT, R23, 0xfffff, PT ;  /* 0x000fffff1700780c */ /* 0x000fe20003f04070 */
[--C-:B------:R-:W-:Y:S01]  /*0640*/  IMAD.MOV.U32 R6, RZ, RZ, R23.reuse ;  /* 0x000000ffff067224 */ /* 0x100fe200078e0017 */
[----:B------:R-:W-:Y:S01]  /*0650*/  SHF.R.U32.HI R9, RZ, 0x14, R23 ;  /* 0x00000014ff097819 */ /* 0x000fe20000011617 */
[----:B------:R-:W-:-:S10]  /*0660*/  IMAD.MOV.U32 R10, RZ, RZ, R22 ;  /* 0x000000ffff0a7224 */ /* 0x000fd400078e0016 */
[----:B------:R-:W-:-:S10]  /*0670*/  @!P0 DMUL R24, R22, 1.80143985094819840000e+16 ;  /* 0x4350000016188828 */ /* 0x000fd40000000000 */
[----:B------:R-:W-:Y:S01]  /*0680*/  @!P0 IMAD.MOV.U32 R6, RZ, RZ, R25 ;  /* 0x000000ffff068224 */ /* 0x000fe200078e0019 */
[----:B------:R-:W-:Y:S01]  /*0690*/  @!P0 LEA.HI R9, R25, 0xffffffca, RZ, 0xc ;  /* 0xffffffca19098811 */ /* 0x000fe200078f60ff */
[----:B------:R-:W-:-:S03]  /*06a0*/  @!P0 IMAD.MOV.U32 R10, RZ, RZ, R24 ;  /* 0x000000ffff0a8224 */ /* 0x000fc600078e0018 */
[----:B------:R-:W-:-:S04]  /*06b0*/  LOP3.LUT R6, R6, 0x800fffff, RZ, 0xc0, !PT ;  /* 0x800fffff06067812 */ /* 0x000fc800078ec0ff */
[----:B------:R-:W-:-:S04]  /*06c0*/  LOP3.LUT R11, R6, 0x3ff00000, RZ, 0xfc, !PT ;  /* 0x3ff00000060b7812 */ /* 0x000fc800078efcff */
[----:B------:R-:W-:-:S13]  /*06d0*/  ISETP.GE.U32.AND P1, PT, R11, 0x3ff6a09f, PT ;  /* 0x3ff6a09f0b00780c */ /* 0x000fda0003f26070 */
[----:B------:R-:W-:-:S04]  /*06e0*/  @P1 VIADD R7, R11, 0xfff00000 ;  /* 0xfff000000b071836 */ /* 0x000fc80000000000 */
[----:B------:R-:W-:-:S06]  /*06f0*/  @P1 IMAD.MOV.U32 R11, RZ, RZ, R7 ;  /* 0x000000ffff0b1224 */ /* 0x000fcc00078e0007 */
[C---:B------:R-:W-:Y:S02]  /*0700*/  DADD R20, R10.reuse, 1 ;  /* 0x3ff000000a147429 */ /* 0x040fe40000000000 */
[----:B------:R-:W-:-:S04]  /*0710*/  DADD R10, R10, -1 ;  /* 0xbff000000a0a7429 */ /* 0x000fc80000000000 */
[----:B------:R-:W0:Y:S02]  /*0720*/  MUFU.RCP64H R15, R21 ;  /* 0x00000015000f7308 */ /* 0x000e240000001800 */
[----:B0-----:R-:W-:-:S08]  /*0730*/  DFMA R6, -R20, R14, 1 ;  /* 0x3ff000001406742b */ /* 0x001fd0000000010e */
[----:B------:R-:W-:-:S08]  /*0740*/  DFMA R6, R6, R6, R6 ;  /* 0x000000060606722b */ /* 0x000fd00000000006 */
[----:B------:R-:W-:-:S08]  /*0750*/  DFMA R14, R14, R6, R14 ;  /* 0x000000060e0e722b */ /* 0x000fd0000000000e */
[----:B------:R-:W-:-:S08]  /*0760*/  DMUL R6, R10, R14 ;  /* 0x0000000e0a067228 */ /* 0x000fd00000000000 */
[----:B------:R-:W-:-:S08]  /*0770*/  DFMA R6, R10, R14, R6 ;  /* 0x0000000e0a06722b */ /* 0x000fd00000000006 */
[----:B------:R-:W-:-:S08]  /*0780*/  DMUL R26, R6, R6 ;  /* 0x00000006061a7228 */ /* 0x000fd00000000000 */
[----:B------:R-:W-:Y:S01]  /*0790*/  DFMA R12, R26, UR4, R12 ;  /* 0x000000041a0c7c2b */ /* 0x000fe2000800000c */
[----:B------:R-:W-:Y:S01]  /*07a0*/  UMOV UR4, 0x75488a3f ;  /* 0x75488a3f00047882 */ /* 0x000fe20000000000 */
[----:B------:R-:W-:-:S06]  /*07b0*/  UMOV UR5, 0x3ef3b20a ;  /* 0x3ef3b20a00057882 */ /* 0x000fcc0000000000 */
[----:B------:R-:W-:Y:S01]  /*07c0*/  DFMA R20, R26, R12, UR4 ;  /* 0x000000041a147e2b */ /* 0x000fe2000800000c */
[----:B------:R-:W-:Y:S01]  /*07d0*/  UMOV UR4, 0xe4faecd5 ;  /* 0xe4faecd500047882 */ /* 0x000fe20000000000 */
[----:B------:R-:W-:Y:S01]  /*07e0*/  UMOV UR5, 0x3f1745cd ;  /* 0x3f1745cd00057882 */ /* 0x000fe20000000000 */
[----:B------:R-:W-:-:S05]  /*07f0*/  DADD R12, R10, -R6 ;  /* 0x000000000a0c7229 */ /* 0x000fca0000000806 */
[----:B------:R-:W-:Y:S01]  /*0800*/  DFMA R20, R26, R20, UR4 ;  /* 0x000000041a147e2b */ /* 0x000fe20008000014 */
[----:B------:R-:W-:Y:S01]  /*0810*/  UMOV UR4, 0x258a578b ;  /* 0x258a578b00047882 */ /* 0x000fe20000000000 */
[----:B------:R-:W-:Y:S01]  /*0820*/  UMOV UR5, 0x3f3c71c7 ;  /* 0x3f3c71c700057882 */ /* 0x000fe20000000000 */
[----:B------:R-:W-:-:S05]  /*0830*/  DADD R12, R12, R12 ;  /* 0x000000000c0c7229 */ /* 0x000fca000000000c */
[----:B------:R-:W-:Y:S01]  /*0840*/  DFMA R20, R26, R20, UR4 ;  /* 0x000000041a147e2b */ /* 0x000fe20008000014 */
[----:B------:R-:W-:Y:S01]  /*0850*/  UMOV UR4, 0x9242b910 ;  /* 0x9242b91000047882 */ /* 0x000fe20000000000 */
[----:B------:R-:W-:Y:S01]  /*0860*/  UMOV UR5, 0x3f624924 ;  /* 0x3f62492400057882 */ /* 0x000fe20000000000 */
[----:B------:R-:W-:-:S05]  /*0870*/  DFMA R12, R10, -R6, R12 ;  /* 0x800000060a0c722b */ /* 0x000fca000000000c */
[----:B------:R-:W-:Y:S01]  /*0880*/  DFMA R20, R26, R20, UR4 ;  /* 0x000000041a147e2b */ /* 0x000fe20008000014 */
[----:B------:R-:W-:Y:S01]  /*0890*/  UMOV UR4, 0x99999dfb ;  /* 0x99999dfb00047882 */ /* 0x000fe20000000000 */
[----:B------:R-:W-:Y:S01]  /*08a0*/  UMOV UR5, 0x3f899999 ;  /* 0x3f89999900057882 */ /* 0x000fe20000000000 */
[----:B------:R-:W-:-:S05]  /*08b0*/  DMUL R12, R14, R12 ;  /* 0x0000000c0e0c7228 */ /* 0x000fca0000000000 */
[----:B------:R-:W-:Y:S01]  /*08c0*/  DFMA R20, R26, R20, UR4 ;  /* 0x000000041a147e2b */ /* 0x000fe20008000014 */
[----:B------:R-:W-:Y:S01]  /*08d0*/  UMOV UR4, 0x55555555 ;  /* 0x5555555500047882 */ /* 0x000fe20000000000 */
[----:B------:R-:W-:-:S03]  /*08e0*/  UMOV UR5, 0x3fb55555 ;  /* 0x3fb5555500057882 */ /* 0x000fc60000000000 */
[----:B------:R-:W-:Y:S02]  /*08f0*/  VIADD R25, R13, 0x100000 ;  /* 0x001000000d197836 */ /* 0x000fe40000000000 */
[----:B------:R-:W-:Y:S01]  /*0900*/  IMAD.MOV.U32 R24, RZ, RZ, R12 ;  /* 0x000000ffff187224 */ /* 0x000fe200078e000c */
[----:B------:R-:W-:-:S08]  /*0910*/  DFMA R10, R26, R20, UR4 ;  /* 0x000000041a0a7e2b */ /* 0x000fd00008000014 */
[----:B------:R-:W-:Y:S01]  /*0920*/  DADD R14, -R10, UR4 ;  /* 0x000000040a0e7e29 */ /* 0x000fe20008000100 */
[----:B------:R-:W-:Y:S01]  /*0930*/  UMOV UR4, 0xb9e7b0 ;  /* 0x00b9e7b000047882 */ /* 0x000fe20000000000 */
[----:B------:R-:W-:-:S06]  /*0940*/  UMOV UR5, 0x3c46a4cb ;  /* 0x3c46a4cb00057882 */ /* 0x000fcc0000000000 */
[----:B------:R-:W-:Y:S02]  /*0950*/  DFMA R14, R26, R20, R14 ;  /* 0x000000141a0e722b */ /* 0x000fe4000000000e */
[----:B------:R-:W-:-:S08]  /*0960*/  DMUL R20, R6, R6 ;  /* 0x0000000606147228 */ /* 0x000fd00000000000 */
[C---:B------:R-:W-:Y:S02]  /*0970*/  DFMA R22, R6.reuse, R6, -R20 ;  /* 0x000000060616722b */ /* 0x040fe40000000814 */
[----:B------:R-:W-:-:S06]  /*0980*/  DMUL R26, R6, R20 ;  /* 0x00000014061a7228 */ /* 0x000fcc0000000000 */
[----:B------:R-:W-:Y:S02]  /*0990*/  DFMA R22, R6, R24, R22 ;  /* 0x000000180616722b */ /* 0x000fe40000000016 */
[----:B------:R-:W-:Y:S01]  /*09a0*/  DADD R24, R14, -UR4 ;  /* 0x800000040e187e29 */ /* 0x000fe20008000000 */
[----:B------:R-:W-:Y:S01]  /*09b0*/  UMOV UR4, 0x80000000 ;  /* 0x8000000000047882 */ /* 0x000fe20000000000 */
[----:B------:R-:W-:Y:S01]  /*09c0*/  DFMA R14, R6, R20, -R26 ;  /* 0x00000014060e722b */ /* 0x000fe2000000081a */
[----:B------:R-:W-:-:S07]  /*09d0*/  UMOV UR5, 0x43300000 ;  /* 0x4330000000057882 */ /* 0x000fce0000000000 */
[----:B------:R-:W-:Y:S02]  /*09e0*/  DFMA R14, R12, R20, R14 ;  /* 0x000000140c0e722b */ /* 0x000fe4000000000e */
[----:B------:R-:W-:-:S06]  /*09f0*/  DADD R20, R10, R24 ;  /* 0x000000000a147229 */ /* 0x000fcc0000000018 */
[----:B------:R-:W-:Y:S02]  /*0a00*/  DFMA R14, R6, R22, R14 ;  /* 0x00000016060e722b */ /* 0x000fe4000000000e */
[----:B------:R-:W-:Y:S02]  /*0a10*/  DADD R22, R10, -R20 ;  /* 0x000000000a167229 */ /* 0x000fe40000000814 */
[----:B------:R-:W-:-:S06]  /*0a20*/  DMUL R10, R20, R26 ;  /* 0x0000001a140a7228 */ /* 0x000fcc0000000000 */
[----:B------:R-:W-:Y:S02]  /*0a30*/  DADD R24, R24, R22 ;  /* 0x0000000018187229 */ /* 0x000fe40000000016 */
[----:B------:R-:W-:-:S08]  /*0a40*/  DFMA R22, R20, R26, -R10 ;  /* 0x0000001a1416722b */ /* 0x000fd0000000080a */
[----:B------:R-:W-:-:S08]  /*0a50*/  DFMA R14, R20, R14, R22 ;  /* 0x0000000e140e722b */ /* 0x000fd00000000016 */
[----:B------:R-:W-:-:S08]  /*0a60*/  DFMA R24, R24, R26, R14 ;  /* 0x0000001a1818722b */ /* 0x000fd0000000000e */
[----:B------:R-:W-:-:S08]  /*0a70*/  DADD R14, R10, R24 ;  /* 0x000000000a0e7229 */ /* 0x000fd00000000018 */
[--C-:B------:R-:W-:Y:S02]  /*0a80*/  DADD R20, R6, R14.reuse ;  /* 0x0000000006147229 */ /* 0x100fe4000000000e */
[----:B------:R-:W-:-:S06]  /*0a90*/  DADD R10, R10, -R14 ;  /* 0x000000000a0a7229 */ /* 0x000fcc000000080e */
[----:B------:R-:W-:Y:S02]  /*0aa0*/  DADD R6, R6, -R20 ;  /* 0x0000000006067229 */ /* 0x000fe40000000814 */
[----:B------:R-:W-:-:S06]  /*0ab0*/  DADD R10, R24, R10 ;  /* 0x00000000180a7229 */ /* 0x000fcc000000000a */
[----:B------:R-:W-:-:S08]  /*0ac0*/  DADD R6, R14, R6 ;  /* 0x000000000e067229 */ /* 0x000fd00000000006 */
[----:B------:R-:W-:Y:S01]  /*0ad0*/  DADD R6, R10, R6 ;  /* 0x000000000a067229 */ /* 0x000fe20000000006 */
[C---:B------:R-:W-:Y:S02]  /*0ae0*/  VIADD R10, R9.reuse, 0xfffffc01 ;  /* 0xfffffc01090a7836 */ /* 0x040fe40000000000 */
[----:B------:R-:W-:Y:S02]  /*0af0*/  @P1 VIADD R10, R9, 0xfffffc02 ;  /* 0xfffffc02090a1836 */ /* 0x000fe40000000000 */
[----:B------:R-:W-:-:S03]  /*0b00*/  IMAD.MOV.U32 R11, RZ, RZ, 0x43300000 ;  /* 0x43300000ff0b7424 */ /* 0x000fc600078e00ff */
[----:B------:R-:W-:Y:S01]  /*0b10*/  DADD R14, R12, R6 ;  /* 0x000000000c0e7229 */ /* 0x000fe20000000006 */
[----:B------:R-:W-:-:S06]  /*0b20*/  LOP3.LUT R10, R10, 0x80000000, RZ, 0x3c, !PT ;  /* 0x800000000a0a7812 */ /* 0x000fcc00078e3cff */
[----:B------:R-:W-:Y:S01]  /*0b30*/  DADD R10, R10, -UR4 ;  /* 0x800000040a0a7e29 */ /* 0x000fe20008000000 */
[----:B------:R-:W-:Y:S01]  /*0b40*/  UMOV UR4, 0xfefa39ef ;  /* 0xfefa39ef00047882 */ /* 0x000fe20000000000 */
[----:B------:R-:W-:Y:S01]  /*0b50*/  DADD R12, R20, R14 ;  /* 0x00000000140c7229 */ /* 0x000fe2000000000e */
[----:B------:R-:W-:-:S07]  /*0b60*/  UMOV UR5, 0x3fe62e42 ;  /* 0x3fe62e4200057882 */ /* 0x000fce0000000000 */
[--C-:B------:R-:W-:Y:S02]  /*0b70*/  DFMA R6, R10, UR4, R12.reuse ;  /* 0x000000040a067c2b */ /* 0x100fe4000800000c */
[----:B------:R-:W-:-:S06]  /*0b80*/  DADD R22, R20, -R12 ;  /* 0x0000000014167229 */ /* 0x000fcc000000080c */
[----:B------:R-:W-:Y:S02]  /*0b90*/  DFMA R20, R10, -UR4, R6 ;  /* 0x800000040a147c2b */ /* 0x000fe40008000006 */
[----:B------:R-:W-:-:S06]  /*0ba0*/  DADD R22, R14, R22 ;  /* 0x000000000e167229 */ /* 0x000fcc0000000016 */
[----:B------:R-:W-:-:S08]  /*0bb0*/  DADD R20, -R12, R20 ;  /* 0x000000000c147229 */ /* 0x000fd00000000114 */
[----:B------:R-:W-:-:S08]  /*0bc0*/  DADD R20, R22, -R20 ;  /* 0x0000000016147229 */ /* 0x000fd00000000814 */
[----:B------:R-:W-:-:S08]  /*0bd0*/  DFMA R20, R10, UR6, R20 ;  /* 0x000000060a147c2b */ /* 0x000fd00008000014 */
[----:B------:R-:W-:-:S08]  /*0be0*/  DADD R10, R6, R20 ;  /* 0x00000000060a7229 */ /* 0x000fd00000000014 */
[----:B------:R-:W-:Y:S02]  /*0bf0*/  DADD R6, R6, -R10 ;  /* 0x0000000006067229 */ /* 0x000fe4000000080a */
[----:B------:R-:W-:-:S06]  /*0c00*/  DMUL R14, R10, 2 ;  /* 0x400000000a0e7828 */ /* 0x000fcc0000000000 */
[----:B------:R-:W-:Y:S02]  /*0c10*/  DADD R20, R20, R6 ;  /* 0x0000000014147229 */ /* 0x000fe40000000006 */
[----:B------:R-:W-:Y:S01]  /*0c20*/  DFMA R10, R10, 2, -R14 ;  /* 0x400000000a0a782b */ /* 0x000fe2000000080e */
[----:B------:R-:W-:Y:S02]  /*0c30*/  IMAD.MOV.U32 R6, RZ, RZ, 0x652b82fe ;  /* 0x652b82feff067424 */ /* 0x000fe400078e00ff */
[----:B------:R-:W-:-:S05]  /*0c40*/  IMAD.MOV.U32 R7, RZ, RZ, 0x3ff71547 ;  /* 0x3ff71547ff077424 */ /* 0x000fca00078e00ff */
[----:B------:R-:W-:-:S08]  /*0c50*/  DFMA R20, R20, 2, R10 ;  /* 0x400000001414782b */ /* 0x000fd0000000000a */
[----:B------:R-:W-:-:S08]  /*0c60*/  DADD R10, R14, R20 ;  /* 0x000000000e0a7229 */ /* 0x000fd00000000014 */
[----:B------:R-:W-:Y:S02]  /*0c70*/  DFMA R6, R10, R6, 6.75539944105574400000e+15 ;  /* 0x433800000a06742b */ /* 0x000fe40000000006 */
[----:B------:R-:W-:Y:S01]  /*0c80*/  FSETP.GEU.AND P0, PT, |R11|, 4.1917929649353027344, PT ;  /* 0x4086232b0b00780b */ /* 0x000fe20003f0e200 */
[----:B------:R-:W-:-:S05]  /*0c90*/  DADD R14, R14, -R10 ;  /* 0x000000000e0e7229 */ /* 0x000fca000000080a */
[----:B------:R-:W-:-:S03]  /*0ca0*/  DADD R12, R6, -6.75539944105574400000e+15 ;  /* 0xc3380000060c7429 */ /* 0x000fc60000000000 */
[----:B------:R-:W-:-:S05]  /*0cb0*/  DADD R20, R20, R14 ;  /* 0x0000000014147229 */ /* 0x000fca000000000e */
[----:B------:R-:W-:Y:S01]  /*0cc0*/  DFMA R22, R12, -UR4, R10 ;  /* 0x800000040c167c2b */ /* 0x000fe2000800000a */
[----:B------:R-:W-:Y:S01]  /*0cd0*/  UMOV UR4, 0x3b39803f ;  /* 0x3b39803f00047882 */ /* 0x000fe20000000000 */
[----:B------:R-:W-:-:S06]  /*0ce0*/  UMOV UR5, 0x3c7abc9e ;  /* 0x3c7abc9e00057882 */ /* 0x000fcc0000000000 */
[----:B------:R-:W-:Y:S01]  /*0cf0*/  DFMA R12, R12, -UR4, R22 ;  /* 0x800000040c0c7c2b */ /* 0x000fe20008000016 */
[----:B------:R-:W-:Y:S01]  /*0d00*/  UMOV UR4, 0x69ce2bdf ;  /* 0x69ce2bdf00047882 */ /* 0x000fe20000000000 */
[----:B------:R-:W-:Y:S01]  /*0d10*/  MOV R22, 0xfca213ea ;  /* 0xfca213ea00167802 */ /* 0x000fe20000000f00 */
[----:B------:R-:W-:Y:S01]  /*0d20*/  IMAD.MOV.U32 R23, RZ, RZ, 0x3e928af3 ;  /* 0x3e928af3ff177424 */ /* 0x000fe200078e00ff */
[----:B------:R-:W-:-:S05]  /*0d30*/  UMOV UR5, 0x3e5ade15 ;  /* 0x3e5ade1500057882 */ /* 0x000fca0000000000 */
[----:B------:R-:W-:Y:S01]  /*0d40*/  DFMA R22, R12, UR4, R22 ;  /* 0x000000040c167c2b */ /* 0x000fe20008000016 */
[----:B------:R-:W-:Y:S01]  /*0d50*/  UMOV UR4, 0x62401315 ;  /* 0x6240131500047882 */ /* 0x000fe20000000000 */
[----:B------:R-:W-:-:S06]  /*0d60*/  UMOV UR5, 0x3ec71dee ;  /* 0x3ec71dee00057882 */ /* 0x000fcc0000000000 */
[----:B------:R-:W-:Y:S01]  /*0d70*/  DFMA R22, R12, R22, UR4 ;  /* 0x000000040c167e2b */ /* 0x000fe20008000016 */
        /* <DEDUP_REMOVED lines=20> */
[----:B------:R-:W-:-:S08]  /*0ec0*/  DFMA R22, R12, R22, UR4 ;  /* 0x000000040c167e2b */ /* 0x000fd00008000016 */
[----:B------:R-:W-:-:S08]  /*0ed0*/  DFMA R22, R12, R22, 1 ;  /* 0x3ff000000c16742b */ /* 0x000fd00000000016 */
[----:B------:R-:W-:-:S10]  /*0ee0*/  DFMA R12, R12, R22, 1 ;  /* 0x3ff000000c0c742b */ /* 0x000fd40000000016 */
[----:B------:R-:W-:Y:S02]  /*0ef0*/  IMAD R15, R6, 0x100000, R13 ;  /* 0x00100000060f7824 */ /* 0x000fe400078e020d */
[----:B------:R-:W-:Y:S01]  /*0f00*/  IMAD.MOV.U32 R14, RZ, RZ, R12 ;  /* 0x000000ffff0e7224 */ /* 0x000fe200078e000c */
[----:B------:R-:W-:Y:S06]  /*0f10*/  @!P0 BRA `(.L_x_11) ;  /* 0x0000000000308947 */ /* 0x000fec0003800000 */
[----:B------:R-:W-:Y:S01]  /*0f20*/  FSETP.GEU.AND P1, PT, |R11|, 4.2275390625, PT ;  /* 0x408748000b00780b */ /* 0x000fe20003f2e200 */
[C---:B------:R-:W-:Y:S02]  /*0f30*/  DADD R14, R10.reuse, +INF ;  /* 0x7ff000000a0e7429 */ /* 0x040fe40000000000 */
[----:B------:R-:W-:-:S08]  /*0f40*/  DSETP.GEU.AND P0, PT, R10, RZ, PT ;  /* 0x000000ff0a00722a */ /* 0x000fd00003f0e000 */
[----:B------:R-:W-:Y:S02]  /*0f50*/  FSEL R14, R14, RZ, P0 ;  /* 0x000000ff0e0e7208 */ /* 0x000fe40000000000 */
[----:B------:R-:W-:Y:S02]  /*0f60*/  @!P1 LEA.HI R7, R6, R6, RZ, 0x1 ;  /* 0x0000000606079211 */ /* 0x000fe400078f08ff */
[----:B------:R-:W-:Y:S02]  /*0f70*/  FSEL R15, R15, RZ, P0 ;  /* 0x000000ff0f0f7208 */ /* 0x000fe40000000000 */
[----:B------:R-:W-:-:S05]  /*0f80*/  @!P1 SHF.R.S32.HI R7, RZ, 0x1, R7 ;  /* 0x00000001ff079819 */ /* 0x000fca0000011407 */
[----:B------:R-:W-:Y:S02]  /*0f90*/  @!P1 IMAD.IADD R6, R6, 0x1, -R7 ;  /* 0x0000000106069824 */ /* 0x000fe400078e0a07 */
[----:B------:R-:W-:-:S03]  /*0fa0*/  @!P1 IMAD R13, R7, 0x100000, R13 ;  /* 0x00100000070d9824 */ /* 0x000fc600078e020d */
[----:B------:R-:W-:Y:S01]  /*0fb0*/  @!P1 LEA R7, R6, 0x3ff00000, 0x14 ;  /* 0x3ff0000006079811 */ /* 0x000fe200078ea0ff */
[----:B------:R-:W-:-:S06]  /*0fc0*/  @!P1 IMAD.MOV.U32 R6, RZ, RZ, RZ ;  /* 0x000000ffff069224 */ /* 0x000fcc00078e00ff */
[----:B------:R-:W-:-:S11]  /*0fd0*/  @!P1 DMUL R14, R12, R6 ;  /* 0x000000060c0e9228 */ /* 0x000fd60000000000 */
.L_x_11:
[----:B------:R-:W-:Y:S01]  /*0fe0*/  DFMA R20, R20, R14, R14 ;  /* 0x0000000e1414722b */ /* 0x000fe2000000000e */
[----:B------:R-:W-:Y:S01]  /*0ff0*/  IMAD.MOV.U32 R6, RZ, RZ, R0 ;  /* 0x000000ffff067224 */ /* 0x000fe200078e0000 */
[----:B------:R-:W-:Y:S01]  /*1000*/  DSETP.NEU.AND P0, PT, |R14|, +INF , PT ;  /* 0x7ff000000e00742a */ /* 0x000fe20003f0d200 */
[----:B------:R-:W-:-:S07]  /*1010*/  IMAD.MOV.U32 R7, RZ, RZ, 0x0 ;  /* 0x00000000ff077424 */ /* 0x000fce00078e00ff */
[----:B------:R-:W-:Y:S02]  /*1020*/  FSEL R9, R14, R20, !P0 ;  /* 0x000000140e097208 */ /* 0x000fe40004000000 */
[----:B------:R-:W-:Y:S01]  /*1030*/  FSEL R14, R15, R21, !P0 ;  /* 0x000000150f0e7208 */ /* 0x000fe20004000000 */
[----:B------:R-:W-:Y:S06]  /*1040*/  RET.REL.NODEC R6 `(_Z11gpuConsumerP4TaskPiS1_) ;  /* 0xffffffec06ec7950 */ /* 0x000fec0003c3ffff */
.L_x_12:
[----:B------:R-:W-:-:S00]  /*1050*/  BRA `(.L_x_12) ;  /* 0xfffffffc00fc7947 */ /* 0x000fc0000383ffff */
[----:B------:R-:W-:-:S00]  /*1060*/  NOP ;  /* 0x0000000000007918 */ /* 0x000fc00000000000 */
        /* <DEDUP_REMOVED lines=9> */
.L_x_13:


//--------------------- .nv.global.init           --------------------------
	.section	.nv.global.init,"aw",@progbits
.nv.global.init:
	.type		$str,@object
	.size		$str,($str$1 - $str)
$str:
        /*0000*/ 	.byte	0x5b, 0x67, 0x70, 0x75, 0x5d, 0x20, 0xe9, 0x98, 0x9f, 0xe5, 0x88, 0x97, 0xe6, 0x98, 0xaf, 0xe7
        /*0010*/ 	.byte	0xa9, 0xba, 0xe7, 0x9a, 0x84, 0x0a, 0x00
	.type		$str$1,@object
	.size		$str$1,(.L_1 - $str$1)
$str$1:
        /*0017*/ 	.byte	0x5b, 0x67, 0x70, 0x75, 0x5d, 0x20, 0x25, 0x64, 0xe5, 0xa4, 0x84, 0xe7, 0x9a, 0x84, 0xe4, 0xbb
        /*0027*/ 	.byte	0xbb, 0xe5, 0x8a, 0xa1, 0x25, 0x64, 0xe5, 0xa4, 0x84, 0xe7, 0x90, 0x86, 0xe5, 0xae, 0x8c, 0xe6
        /*0037*/ 	.byte	0x88, 0x90, 0x0a, 0x00
.L_1:


//--------------------- .nv.shared.reserved.0     --------------------------
	.section	.nv.shared.reserved.0,"aw",@nobits
	.weak		__nv_reservedSMEM_offset_0_alias
	.size		__nv_reservedSMEM_offset_0_alias, 0, 64
	.other		__nv_reservedSMEM_offset_0_alias,@"STO_CUDA_RESERVED_SHARED STV_DEFAULT"
__nv_reservedSMEM_offset_0_alias:
	.zero		0
	.zero		64


//--------------------- .nv.constant0._Z11gpuConsumerP4TaskPiS1_ --------------------------
	.section	.nv.constant0._Z11gpuConsumerP4TaskPiS1_,"a",@progbits
	.sectionflags	@""
	.align	4
.nv.constant0._Z11gpuConsumerP4TaskPiS1_:
	.zero		920


//--------------------- SYMBOLS --------------------------

	.type		.nv.reservedSmem.offset0,@object
	.size		.nv.reservedSmem.offset0,0x4
	.type		vprintf,@function
